//
// Generated by NVIDIA NVVM Compiler
//
// Compiler Build ID: CL-36424714
// Cuda compilation tools, release 13.0, V13.0.88
// Based on NVVM 20.0.0
//

.version 9.0
.target sm_100
.address_size 64

	// .globl	_Z16transpose_matrixPiS_ii

.visible .entry _Z16transpose_matrixPiS_ii(
	.param .u64 .ptr .align 1 _Z16transpose_matrixPiS_ii_param_0,
	.param .u64 .ptr .align 1 _Z16transpose_matrixPiS_ii_param_1,
	.param .u32 _Z16transpose_matrixPiS_ii_param_2,
	.param .u32 _Z16transpose_matrixPiS_ii_param_3
)
{
	.reg .b32 	%r<14>;
	.reg .b64 	%rd<9>;

	ld.param.u64 	%rd1, [_Z16transpose_matrixPiS_ii_param_0];
	ld.param.u64 	%rd2, [_Z16transpose_matrixPiS_ii_param_1];
	ld.param.u32 	%r1, [_Z16transpose_matrixPiS_ii_param_2];
	ld.param.u32 	%r2, [_Z16transpose_matrixPiS_ii_param_3];
	cvta.to.global.u64 	%rd3, %rd1;
	cvta.to.global.u64 	%rd4, %rd2;
	mov.u32 	%r3, %tid.x;
	mov.u32 	%r4, %ntid.x;
	mov.u32 	%r5, %ctaid.x;
	mad.lo.s32 	%r6, %r4, %r5, %r3;
	mov.u32 	%r7, %tid.y;
	mov.u32 	%r8, %ntid.y;
	mov.u32 	%r9, %ctaid.y;
	mad.lo.s32 	%r10, %r8, %r9, %r7;
	mad.lo.s32 	%r11, %r1, %r10, %r6;
	mul.wide.s32 	%rd5, %r11, 4;
	add.s64 	%rd6, %rd4, %rd5;
	ld.global.u32 	%r12, [%rd6];
	mad.lo.s32 	%r13, %r2, %r6, %r10;
	mul.wide.s32 	%rd7, %r13, 4;
	add.s64 	%rd8, %rd3, %rd7;
	st.global.u32 	[%rd8], %r12;
	ret;

}


// ===== COMPILED SASS (sm_100) =====

	.target	sm_100

	.elftype	@"ET_EXEC"


//--------------------- .note.nv.tkinfo           --------------------------
	.section	.note.nv.tkinfo,"",@"SHT_NOTE"
	.sectionflags	@"SHF_NOTE_NV_TKINFO"
	.tkinfo
        /*0018*/ 	.word	0x00000002
        /*0030*/ 	.string	""
        /*0030*/ 	.string	"ptxas"
        /*0030*/ 	.string	"Cuda compilation tools, release 13.0, V13.0.88"
        /*0030*/ 	.string	"Build cuda_13.0.r13.0/compiler.36424714_0"
        /*0030*/ 	.string	"-arch sm_100 -m 64 "



//--------------------- .note.nv.cuinfo           --------------------------
	.section	.note.nv.cuinfo,"",@"SHT_NOTE"
	.sectionflags	@"SHF_NOTE_NV_CUINFO"
        /*0018*/ 	.short	0x0002
        /*001a*/ 	.short	0x0064
        /*001c*/ 	.short	0x0082
	.zero		2


//--------------------- .nv.info                  --------------------------
	.section	.nv.info,"",@"SHT_CUDA_INFO"
	.align	4


	//----- nvinfo : EIATTR_REGCOUNT
	.align		4
        /*0000*/ 	.byte	0x04, 0x2f
        /*0002*/ 	.short	(.L_1 - .L_0)
	.align		4
.L_0:
        /*0004*/ 	.word	index@(_Z16transpose_matrixPiS_ii)
        /*0008*/ 	.word	0x0000000a


	//----- nvinfo : EIATTR_FRAME_SIZE
	.align		4
.L_1:
        /*000c*/ 	.byte	0x04, 0x11
        /*000e*/ 	.short	(.L_3 - .L_2)
	.align		4
.L_2:
        /*0010*/ 	.word	index@(_Z16transpose_matrixPiS_ii)
        /*0014*/ 	.word	0x00000000


	//----- nvinfo : EIATTR_MIN_STACK_SIZE
	.align		4
.L_3:
        /*0018*/ 	.byte	0x04, 0x12
        /*001a*/ 	.short	(.L_5 - .L_4)
	.align		4
.L_4:
        /*001c*/ 	.word	index@(_Z16transpose_matrixPiS_ii)
        /*0020*/ 	.word	0x00000000
.L_5:


//--------------------- .nv.compat                --------------------------
	.section	.nv.compat,"",@"SHT_CUDA_COMPAT_INFO"
	.align	4
        /*0000*/ 	.byte	0x02, 0x09, 0x00, 0x00, 0x02, 0x02, 0x01, 0x00, 0x02, 0x05, 0x05, 0x00, 0x03, 0x07, 0x01, 0x01
        /*0010*/ 	.byte	0x02, 0x03, 0x00, 0x00, 0x02, 0x06, 0x01, 0x00, 0x04, 0x0b, 0x08, 0x00, 0x09, 0x00, 0x00, 0x00
        /*0020*/ 	.byte	0x00, 0x00, 0x00, 0x00


//--------------------- .nv.info._Z16transpose_matrixPiS_ii --------------------------
	.section	.nv.info._Z16transpose_matrixPiS_ii,"",@"SHT_CUDA_INFO"
	.sectionflags	@""
	.align	4


	//----- nvinfo : EIATTR_CUDA_API_VERSION
	.align		4
        /*0000*/ 	.byte	0x04, 0x37
        /*0002*/ 	.short	(.L_7 - .L_6)
.L_6:
        /*0004*/ 	.word	0x00000082


	//----- nvinfo : EIATTR_KPARAM_INFO
	.align		4
.L_7:
        /*0008*/ 	.byte	0x04, 0x17
        /*000a*/ 	.short	(.L_9 - .L_8)
.L_8:
        /*000c*/ 	.word	0x00000000
        /*0010*/ 	.short	0x0003
        /*0012*/ 	.short	0x0014
        /*0014*/ 	.byte	0x00, 0xf0, 0x11, 0x00


	//----- nvinfo : EIATTR_KPARAM_INFO
	.align		4
.L_9:
        /*0018*/ 	.byte	0x04, 0x17
        /*001a*/ 	.short	(.L_11 - .L_10)
.L_10:
        /*001c*/ 	.word	0x00000000
        /*0020*/ 	.short	0x0002
        /*0022*/ 	.short	0x0010
        /*0024*/ 	.byte	0x00, 0xf0, 0x11, 0x00


	//----- nvinfo : EIATTR_KPARAM_INFO
	.align		4
.L_11:
        /*0028*/ 	.byte	0x04, 0x17
        /*002a*/ 	.short	(.L_13 - .L_12)
.L_12:
        /*002c*/ 	.word	0x00000000
        /*0030*/ 	.short	0x0001
        /*0032*/ 	.short	0x0008
        /*0034*/ 	.byte	0x00, 0xf5, 0x21, 0x00


	//----- nvinfo : EIATTR_KPARAM_INFO
	.align		4
.L_13:
        /*0038*/ 	.byte	0x04, 0x17
        /*003a*/ 	.short	(.L_15 - .L_14)
.L_14:
        /*003c*/ 	.word	0x00000000
        /*0040*/ 	.short	0x0000
        /*0042*/ 	.short	0x0000
        /*0044*/ 	.byte	0x00, 0xf5, 0x21, 0x00


	//----- nvinfo : EIATTR_SPARSE_MMA_MASK
	.align		4
.L_15:
        /*0048*/ 	.byte	0x03, 0x50
        /*004a*/ 	.short	0x0000


	//----- nvinfo : EIATTR_MAXREG_COUNT
	.align		4
        /*004c*/ 	.byte	0x03, 0x1b
        /*004e*/ 	.short	0x00ff


	//----- nvinfo : EIATTR_MERCURY_ISA_VERSION
	.align		4
        /*0050*/ 	.byte	0x03, 0x5f
        /*0052*/ 	.short	0x0101


	//----- nvinfo : EIATTR_VRC_CTA_INIT_COUNT
	.align		4
        /*0054*/ 	.byte	0x02, 0x4a
	.zero		1
	.zero		1


	//----- nvinfo : EIATTR_EXIT_INSTR_OFFSETS
	.align		4
        /*0058*/ 	.byte	0x04, 0x1c
        /*005a*/ 	.short	(.L_17 - .L_16)


	//   ....[0]....
.L_16:
        /*005c*/ 	.word	0x00000130


	//----- nvinfo : EIATTR_CBANK_PARAM_SIZE
	.align		4
.L_17:
        /*0060*/ 	.byte	0x03, 0x19
        /*0062*/ 	.short	0x0018


	//----- nvinfo : EIATTR_PARAM_CBANK
	.align		4
        /*0064*/ 	.byte	0x04, 0x0a
        /*0066*/ 	.short	(.L_19 - .L_18)
	.align		4
.L_18:
        /*0068*/ 	.word	index@(.nv.constant0._Z16transpose_matrixPiS_ii)
        /*006c*/ 	.short	0x0380
        /*006e*/ 	.short	0x0018


	//----- nvinfo : EIATTR_SW_WAR
	.align		4
.L_19:
        /*0070*/ 	.byte	0x04, 0x36
        /*0072*/ 	.short	(.L_21 - .L_20)
.L_20:
        /*0074*/ 	.word	0x00000008
.L_21:


//--------------------- .nv.callgraph             --------------------------
	.section	.nv.callgraph,"",@"SHT_CUDA_CALLGRAPH"
	.align	4
	.sectionentsize	8
	.align		4
        /*0000*/ 	.word	0x00000000
	.align		4
        /*0004*/ 	.word	0xffffffff
	.align		4
        /*0008*/ 	.word	0x00000000
	.align		4
        /*000c*/ 	.word	0xfffffffe
	.align		4
        /*0010*/ 	.word	0x00000000
	.align		4
        /*0014*/ 	.word	0xfffffffd
	.align		4
        /*0018*/ 	.word	0x00000000
	.align		4
        /*001c*/ 	.word	0xfffffffc


//--------------------- .text._Z16transpose_matrixPiS_ii --------------------------
	.section	.text._Z16transpose_matrixPiS_ii,"ax",@progbits
	.align	128
        .global         _Z16transpose_matrixPiS_ii
        .type           _Z16transpose_matrixPiS_ii,@function
        .size           _Z16transpose_matrixPiS_ii,(.L_x_1 - _Z16transpose_matrixPiS_ii)
        .other          _Z16transpose_matrixPiS_ii,@"STO_CUDA_ENTRY STV_DEFAULT"
_Z16transpose_matrixPiS_ii:
.text._Z16transpose_matrixPiS_ii:
[----:B------:R-:W-:Y:S01]  /*0000*/  LDC R1, c[0x0][0x37c] ;  /* 0x0000df00ff017b82 */ /* 0x000fe20000000800 */
[----:B------:R-:W0:Y:S01]  /*0010*/  S2R R0, SR_TID.X ;  /* 0x0000000000007919 */ /* 0x000e220000002100 */
[----:B------:R-:W0:Y:S06]  /*0020*/  LDCU UR6, c[0x0][0x360] ;  /* 0x00006c00ff0677ac */ /* 0x000e2c0008000800 */
[----:B------:R-:W1:Y:S01]  /*0030*/  LDC.64 R2, c[0x0][0x388] ;  /* 0x0000e200ff027b82 */ /* 0x000e620000000a00 */
[----:B------:R-:W0:Y:S01]  /*0040*/  S2R R5, SR_CTAID.X ;  /* 0x0000000000057919 */ /* 0x000e220000002500 */
[----:B------:R-:W2:Y:S01]  /*0050*/  LDCU UR7, c[0x0][0x364] ;  /* 0x00006c80ff0777ac */ /* 0x000ea20008000800 */
[----:B------:R-:W2:Y:S01]  /*0060*/  S2R R7, SR_TID.Y ;  /* 0x0000000000077919 */ /* 0x000ea20000002200 */
[----:B------:R-:W3:Y:S01]  /*0070*/  LDCU.64 UR8, c[0x0][0x390] ;  /* 0x00007200ff0877ac */ /* 0x000ee20008000a00 */
[----:B------:R-:W2:Y:S01]  /*0080*/  S2R R4, SR_CTAID.Y ;  /* 0x0000000000047919 */ /* 0x000ea20000002600 */
[----:B------:R-:W4:Y:S01]  /*0090*/  LDCU.64 UR4, c[0x0][0x358] ;  /* 0x00006b00ff0477ac */ /* 0x000f220008000a00 */
[----:B0-----:R-:W-:-:S02]  /*00a0*/  IMAD R0, R5, UR6, R0 ;  /* 0x0000000605007c24 */ /* 0x001fc4000f8e0200 */
[----:B--2---:R-:W-:-:S04]  /*00b0*/  IMAD R7, R4, UR7, R7 ;  /* 0x0000000704077c24 */ /* 0x004fc8000f8e0207 */
[----:B---3--:R-:W-:-:S04]  /*00c0*/  IMAD R5, R7, UR8, R0 ;  /* 0x0000000807057c24 */ /* 0x008fc8000f8e0200 */
[----:B-1----:R-:W-:Y:S02]  /*00d0*/  IMAD.WIDE R2, R5, 0x4, R2 ;  /* 0x0000000405027825 */ /* 0x002fe400078e0202 */
[----:B------:R-:W0:Y:S04]  /*00e0*/  LDC.64 R4, c[0x0][0x380] ;  /* 0x0000e000ff047b82 */ /* 0x000e280000000a00 */
[----:B----4-:R-:W2:Y:S01]  /*00f0*/  LDG.E R3, desc[UR4][R2.64] ;  /* 0x0000000402037981 */ /* 0x010ea2000c1e1900 */
[----:B------:R-:W-:-:S04]  /*0100*/  IMAD R7, R0, UR9, R7 ;  /* 0x0000000900077c24 */ /* 0x000fc8000f8e0207 */
[----:B0-----:R-:W-:-:S05]  /*0110*/  IMAD.WIDE R4, R7, 0x4, R4 ;  /* 0x0000000407047825 */ /* 0x001fca00078e0204 */
[----:B--2---:R-:W-:Y:S01]  /*0120*/  STG.E desc[UR4][R4.64], R3 ;  /* 0x0000000304007986 */ /* 0x004fe2000c101904 */
[----:B------:R-:W-:Y:S05]  /*0130*/  EXIT ;  /* 0x000000000000794d */ /* 0x000fea0003800000 */
.L_x_0:
[----:B------:R-:W-:-:S00]  /*0140*/  BRA `(.L_x_0) ;  /* 0xfffffffc00fc7947 */ /* 0x000fc0000383ffff */
[----:B------:R-:W-:-:S00]  /*0150*/  NOP ;  /* 0x0000000000007918 */ /* 0x000fc00000000000 */
        /* <DEDUP_REMOVED lines=10> */
.L_x_1:


//--------------------- .nv.shared.reserved.0     --------------------------
	.section	.nv.shared.reserved.0,"aw",@nobits
	.weak		__nv_reservedSMEM_offset_0_alias
	.size		__nv_reservedSMEM_offset_0_alias, 0, 64
	.other		__nv_reservedSMEM_offset_0_alias,@"STO_CUDA_RESERVED_SHARED STV_DEFAULT"
__nv_reservedSMEM_offset_0_alias:
	.zero		0
	.zero		64


//--------------------- .nv.constant0._Z16transpose_matrixPiS_ii --------------------------
	.section	.nv.constant0._Z16transpose_matrixPiS_ii,"a",@progbits
	.sectionflags	@""
	.align	4
.nv.constant0._Z16transpose_matrixPiS_ii:
	.zero		920


//--------------------- SYMBOLS --------------------------

	.type		.nv.reservedSmem.offset0,@object
	.size		.nv.reservedSmem.offset0,0x4
